//
// Generated by NVIDIA NVVM Compiler
//
// Compiler Build ID: CL-36424714
// Cuda compilation tools, release 13.0, V13.0.88
// Based on NVVM 20.0.0
//

.version 9.0
.target sm_100
.address_size 64

	// .globl	_Z10dotProductPiS_S_i
// _ZZ10dotProdSumPiS_iE7sh_data has been demoted

.visible .entry _Z10dotProductPiS_S_i(
	.param .u64 .ptr .align 1 _Z10dotProductPiS_S_i_param_0,
	.param .u64 .ptr .align 1 _Z10dotProductPiS_S_i_param_1,
	.param .u64 .ptr .align 1 _Z10dotProductPiS_S_i_param_2,
	.param .u32 _Z10dotProductPiS_S_i_param_3
)
{
	.reg .b32 	%r<8>;
	.reg .b64 	%rd<11>;

	ld.param.u64 	%rd1, [_Z10dotProductPiS_S_i_param_0];
	ld.param.u64 	%rd2, [_Z10dotProductPiS_S_i_param_1];
	ld.param.u64 	%rd3, [_Z10dotProductPiS_S_i_param_2];
	cvta.to.global.u64 	%rd4, %rd3;
	cvta.to.global.u64 	%rd5, %rd2;
	cvta.to.global.u64 	%rd6, %rd1;
	mov.u32 	%r1, %tid.x;
	mov.u32 	%r2, %ntid.x;
	mov.u32 	%r3, %ctaid.x;
	mad.lo.s32 	%r4, %r2, %r3, %r1;
	mul.wide.s32 	%rd7, %r4, 4;
	add.s64 	%rd8, %rd6, %rd7;
	ld.global.u32 	%r5, [%rd8];
	add.s64 	%rd9, %rd5, %rd7;
	ld.global.u32 	%r6, [%rd9];
	mul.lo.s32 	%r7, %r6, %r5;
	add.s64 	%rd10, %rd4, %rd7;
	st.global.u32 	[%rd10], %r7;
	ret;

}
	// .globl	_Z10dotProdSumPiS_i
.visible .entry _Z10dotProdSumPiS_i(
	.param .u64 .ptr .align 1 _Z10dotProdSumPiS_i_param_0,
	.param .u64 .ptr .align 1 _Z10dotProdSumPiS_i_param_1,
	.param .u32 _Z10dotProdSumPiS_i_param_2
)
{
	.reg .pred 	%p<9>;
	.reg .b32 	%r<20>;
	.reg .b64 	%rd<9>;
	// demoted variable
	.shared .align 4 .b8 _ZZ10dotProdSumPiS_iE7sh_data[4096];
	ld.param.u64 	%rd1, [_Z10dotProdSumPiS_i_param_0];
	ld.param.u64 	%rd2, [_Z10dotProdSumPiS_i_param_1];
	ld.param.u32 	%r8, [_Z10dotProdSumPiS_i_param_2];
	mov.u32 	%r1, %tid.x;
	mov.u32 	%r2, %ctaid.x;
	mov.u32 	%r19, %ntid.x;
	mad.lo.s32 	%r4, %r19, %r2, %r1;
	bar.sync 	0;
	setp.ge.s32 	%p1, %r4, %r8;
	shl.b32 	%r9, %r1, 2;
	mov.u32 	%r10, _ZZ10dotProdSumPiS_iE7sh_data;
	add.s32 	%r5, %r10, %r9;
	@%p1 bra 	$L__BB1_2;
	cvta.to.global.u64 	%rd3, %rd1;
	mul.wide.s32 	%rd4, %r4, 4;
	add.s64 	%rd5, %rd3, %rd4;
	ld.global.u32 	%r11, [%rd5];
	st.shared.u32 	[%r5], %r11;
$L__BB1_2:
	bar.sync 	0;
	setp.lt.u32 	%p2, %r19, 2;
	@%p2 bra 	$L__BB1_8;
$L__BB1_3:
	setp.ge.s32 	%p3, %r4, %r8;
	shr.u32 	%r7, %r19, 1;
	bar.sync 	0;
	add.s32 	%r12, %r7, %r4;
	setp.ge.u32 	%p4, %r12, %r8;
	or.pred  	%p5, %p3, %p4;
	@%p5 bra 	$L__BB1_7;
	bar.sync 	0;
	setp.ge.u32 	%p6, %r1, %r7;
	@%p6 bra 	$L__BB1_6;
	shl.b32 	%r13, %r7, 2;
	add.s32 	%r14, %r5, %r13;
	ld.shared.u32 	%r15, [%r14];
	ld.shared.u32 	%r16, [%r5];
	add.s32 	%r17, %r16, %r15;
	st.shared.u32 	[%r5], %r17;
$L__BB1_6:
	bar.sync 	0;
$L__BB1_7:
	setp.gt.u32 	%p7, %r19, 3;
	mov.u32 	%r19, %r7;
	@%p7 bra 	$L__BB1_3;
$L__BB1_8:
	setp.ne.s32 	%p8, %r1, 0;
	@%p8 bra 	$L__BB1_10;
	ld.shared.u32 	%r18, [_ZZ10dotProdSumPiS_iE7sh_data];
	cvta.to.global.u64 	%rd6, %rd2;
	mul.wide.u32 	%rd7, %r2, 4;
	add.s64 	%rd8, %rd6, %rd7;
	st.global.u32 	[%rd8], %r18;
$L__BB1_10:
	ret;

}


// ===== COMPILED SASS (sm_100) =====

	.target	sm_100

	.elftype	@"ET_EXEC"


//--------------------- .note.nv.tkinfo           --------------------------
	.section	.note.nv.tkinfo,"",@"SHT_NOTE"
	.sectionflags	@"SHF_NOTE_NV_TKINFO"
	.tkinfo
        /*0018*/ 	.word	0x00000002
        /*0030*/ 	.string	""
        /*0030*/ 	.string	"ptxas"
        /*0030*/ 	.string	"Cuda compilation tools, release 13.0, V13.0.88"
        /*0030*/ 	.string	"Build cuda_13.0.r13.0/compiler.36424714_0"
        /*0030*/ 	.string	"-arch sm_100 -m 64 "



//--------------------- .note.nv.cuinfo           --------------------------
	.section	.note.nv.cuinfo,"",@"SHT_NOTE"
	.sectionflags	@"SHF_NOTE_NV_CUINFO"
        /*0018*/ 	.short	0x0002
        /*001a*/ 	.short	0x0064
        /*001c*/ 	.short	0x0082
	.zero		2


//--------------------- .nv.info                  --------------------------
	.section	.nv.info,"",@"SHT_CUDA_INFO"
	.align	4


	//----- nvinfo : EIATTR_REGCOUNT
	.align		4
        /*0000*/ 	.byte	0x04, 0x2f
        /*0002*/ 	.short	(.L_1 - .L_0)
	.align		4
.L_0:
        /*0004*/ 	.word	index@(_Z10dotProductPiS_S_i)
        /*0008*/ 	.word	0x0000000c


	//----- nvinfo : EIATTR_FRAME_SIZE
	.align		4
.L_1:
        /*000c*/ 	.byte	0x04, 0x11
        /*000e*/ 	.short	(.L_3 - .L_2)
	.align		4
.L_2:
        /*0010*/ 	.word	index@(_Z10dotProductPiS_S_i)
        /*0014*/ 	.word	0x00000000


	//----- nvinfo : EIATTR_REGCOUNT
	.align		4
.L_3:
        /*0018*/ 	.byte	0x04, 0x2f
        /*001a*/ 	.short	(.L_5 - .L_4)
	.align		4
.L_4:
        /*001c*/ 	.word	index@(_Z10dotProdSumPiS_i)
        /*0020*/ 	.word	0x0000000c


	//----- nvinfo : EIATTR_FRAME_SIZE
	.align		4
.L_5:
        /*0024*/ 	.byte	0x04, 0x11
        /*0026*/ 	.short	(.L_7 - .L_6)
	.align		4
.L_6:
        /*0028*/ 	.word	index@(_Z10dotProdSumPiS_i)
        /*002c*/ 	.word	0x00000000


	//----- nvinfo : EIATTR_MIN_STACK_SIZE
	.align		4
.L_7:
        /*0030*/ 	.byte	0x04, 0x12
        /*0032*/ 	.short	(.L_9 - .L_8)
	.align		4
.L_8:
        /*0034*/ 	.word	index@(_Z10dotProdSumPiS_i)
        /*0038*/ 	.word	0x00000000


	//----- nvinfo : EIATTR_MIN_STACK_SIZE
	.align		4
.L_9:
        /*003c*/ 	.byte	0x04, 0x12
        /*003e*/ 	.short	(.L_11 - .L_10)
	.align		4
.L_10:
        /*0040*/ 	.word	index@(_Z10dotProductPiS_S_i)
        /*0044*/ 	.word	0x00000000
.L_11:


//--------------------- .nv.compat                --------------------------
	.section	.nv.compat,"",@"SHT_CUDA_COMPAT_INFO"
	.align	4
        /*0000*/ 	.byte	0x02, 0x09, 0x00, 0x00, 0x02, 0x02, 0x01, 0x00, 0x02, 0x05, 0x05, 0x00, 0x03, 0x07, 0x01, 0x01
        /*0010*/ 	.byte	0x02, 0x03, 0x00, 0x00, 0x02, 0x06, 0x01, 0x00, 0x04, 0x0b, 0x08, 0x00, 0x09, 0x00, 0x00, 0x00
        /*0020*/ 	.byte	0x00, 0x00, 0x00, 0x00


//--------------------- .nv.info._Z10dotProdSumPiS_i --------------------------
	.section	.nv.info._Z10dotProdSumPiS_i,"",@"SHT_CUDA_INFO"
	.sectionflags	@""
	.align	4


	//----- nvinfo : EIATTR_CUDA_API_VERSION
	.align		4
        /*0000*/ 	.byte	0x04, 0x37
        /*0002*/ 	.short	(.L_13 - .L_12)
.L_12:
        /*0004*/ 	.word	0x00000082


	//----- nvinfo : EIATTR_KPARAM_INFO
	.align		4
.L_13:
        /*0008*/ 	.byte	0x04, 0x17
        /*000a*/ 	.short	(.L_15 - .L_14)
.L_14:
        /*000c*/ 	.word	0x00000000
        /*0010*/ 	.short	0x0002
        /*0012*/ 	.short	0x0010
        /*0014*/ 	.byte	0x00, 0xf0, 0x11, 0x00


	//----- nvinfo : EIATTR_KPARAM_INFO
	.align		4
.L_15:
        /*0018*/ 	.byte	0x04, 0x17
        /*001a*/ 	.short	(.L_17 - .L_16)
.L_16:
        /*001c*/ 	.word	0x00000000
        /*0020*/ 	.short	0x0001
        /*0022*/ 	.short	0x0008
        /*0024*/ 	.byte	0x00, 0xf5, 0x21, 0x00


	//----- nvinfo : EIATTR_KPARAM_INFO
	.align		4
.L_17:
        /*0028*/ 	.byte	0x04, 0x17
        /*002a*/ 	.short	(.L_19 - .L_18)
.L_18:
        /*002c*/ 	.word	0x00000000
        /*0030*/ 	.short	0x0000
        /*0032*/ 	.short	0x0000
        /*0034*/ 	.byte	0x00, 0xf5, 0x21, 0x00


	//----- nvinfo : EIATTR_SPARSE_MMA_MASK
	.align		4
.L_19:
        /*0038*/ 	.byte	0x03, 0x50
        /*003a*/ 	.short	0x0000


	//----- nvinfo : EIATTR_MAXREG_COUNT
	.align		4
        /*003c*/ 	.byte	0x03, 0x1b
        /*003e*/ 	.short	0x00ff


	//----- nvinfo : EIATTR_NUM_BARRIERS
	.align		4
        /*0040*/ 	.byte	0x02, 0x4c
        /*0042*/ 	.byte	0x01
	.zero		1


	//----- nvinfo : EIATTR_MERCURY_ISA_VERSION
	.align		4
        /*0044*/ 	.byte	0x03, 0x5f
        /*0046*/ 	.short	0x0101


	//----- nvinfo : EIATTR_VRC_CTA_INIT_COUNT
	.align		4
        /*0048*/ 	.byte	0x02, 0x4a
	.zero		1
	.zero		1


	//----- nvinfo : EIATTR_EXIT_INSTR_OFFSETS
	.align		4
        /*004c*/ 	.byte	0x04, 0x1c
        /*004e*/ 	.short	(.L_21 - .L_20)


	//   ....[0]....
.L_20:
        /*0050*/ 	.word	0x000002a0


	//   ....[1]....
        /*0054*/ 	.word	0x00000320


	//----- nvinfo : EIATTR_CRS_STACK_SIZE
	.align		4
.L_21:
        /*0058*/ 	.byte	0x04, 0x1e
        /*005a*/ 	.short	(.L_23 - .L_22)
.L_22:
        /*005c*/ 	.word	0x00000000


	//----- nvinfo : EIATTR_CBANK_PARAM_SIZE
	.align		4
.L_23:
        /*0060*/ 	.byte	0x03, 0x19
        /*0062*/ 	.short	0x0014


	//----- nvinfo : EIATTR_PARAM_CBANK
	.align		4
        /*0064*/ 	.byte	0x04, 0x0a
        /*0066*/ 	.short	(.L_25 - .L_24)
	.align		4
.L_24:
        /*0068*/ 	.word	index@(.nv.constant0._Z10dotProdSumPiS_i)
        /*006c*/ 	.short	0x0380
        /*006e*/ 	.short	0x0014


	//----- nvinfo : EIATTR_SW_WAR
	.align		4
.L_25:
        /*0070*/ 	.byte	0x04, 0x36
        /*0072*/ 	.short	(.L_27 - .L_26)
.L_26:
        /*0074*/ 	.word	0x00000008
.L_27:


//--------------------- .nv.info._Z10dotProductPiS_S_i --------------------------
	.section	.nv.info._Z10dotProductPiS_S_i,"",@"SHT_CUDA_INFO"
	.sectionflags	@""
	.align	4


	//----- nvinfo : EIATTR_CUDA_API_VERSION
	.align		4
        /*0000*/ 	.byte	0x04, 0x37
        /*0002*/ 	.short	(.L_29 - .L_28)
.L_28:
        /*0004*/ 	.word	0x00000082


	//----- nvinfo : EIATTR_KPARAM_INFO
	.align		4
.L_29:
        /*0008*/ 	.byte	0x04, 0x17
        /*000a*/ 	.short	(.L_31 - .L_30)
.L_30:
        /*000c*/ 	.word	0x00000000
        /*0010*/ 	.short	0x0003
        /*0012*/ 	.short	0x0018
        /*0014*/ 	.byte	0x00, 0xf0, 0x11, 0x00


	//----- nvinfo : EIATTR_KPARAM_INFO
	.align		4
.L_31:
        /*0018*/ 	.byte	0x04, 0x17
        /*001a*/ 	.short	(.L_33 - .L_32)
.L_32:
        /*001c*/ 	.word	0x00000000
        /*0020*/ 	.short	0x0002
        /*0022*/ 	.short	0x0010
        /*0024*/ 	.byte	0x00, 0xf5, 0x21, 0x00


	//----- nvinfo : EIATTR_KPARAM_INFO
	.align		4
.L_33:
        /*0028*/ 	.byte	0x04, 0x17
        /*002a*/ 	.short	(.L_35 - .L_34)
.L_34:
        /*002c*/ 	.word	0x00000000
        /*0030*/ 	.short	0x0001
        /*0032*/ 	.short	0x0008
        /*0034*/ 	.byte	0x00, 0xf5, 0x21, 0x00


	//----- nvinfo : EIATTR_KPARAM_INFO
	.align		4
.L_35:
        /*0038*/ 	.byte	0x04, 0x17
        /*003a*/ 	.short	(.L_37 - .L_36)
.L_36:
        /*003c*/ 	.word	0x00000000
        /*0040*/ 	.short	0x0000
        /*0042*/ 	.short	0x0000
        /*0044*/ 	.byte	0x00, 0xf5, 0x21, 0x00


	//----- nvinfo : EIATTR_SPARSE_MMA_MASK
	.align		4
.L_37:
        /*0048*/ 	.byte	0x03, 0x50
        /*004a*/ 	.short	0x0000


	//----- nvinfo : EIATTR_MAXREG_COUNT
	.align		4
        /*004c*/ 	.byte	0x03, 0x1b
        /*004e*/ 	.short	0x00ff


	//----- nvinfo : EIATTR_MERCURY_ISA_VERSION
	.align		4
        /*0050*/ 	.byte	0x03, 0x5f
        /*0052*/ 	.short	0x0101


	//----- nvinfo : EIATTR_VRC_CTA_INIT_COUNT
	.align		4
        /*0054*/ 	.byte	0x02, 0x4a
	.zero		1
	.zero		1


	//----- nvinfo : EIATTR_EXIT_INSTR_OFFSETS
	.align		4
        /*0058*/ 	.byte	0x04, 0x1c
        /*005a*/ 	.short	(.L_39 - .L_38)


	//   ....[0]....
.L_38:
        /*005c*/ 	.word	0x00000100


	//----- nvinfo : EIATTR_CBANK_PARAM_SIZE
	.align		4
.L_39:
        /*0060*/ 	.byte	0x03, 0x19
        /*0062*/ 	.short	0x001c


	//----- nvinfo : EIATTR_PARAM_CBANK
	.align		4
        /*0064*/ 	.byte	0x04, 0x0a
        /*0066*/ 	.short	(.L_41 - .L_40)
	.align		4
.L_40:
        /*0068*/ 	.word	index@(.nv.constant0._Z10dotProductPiS_S_i)
        /*006c*/ 	.short	0x0380
        /*006e*/ 	.short	0x001c


	//----- nvinfo : EIATTR_SW_WAR
	.align		4
.L_41:
        /*0070*/ 	.byte	0x04, 0x36
        /*0072*/ 	.short	(.L_43 - .L_42)
.L_42:
        /*0074*/ 	.word	0x00000008
.L_43:


//--------------------- .nv.callgraph             --------------------------
	.section	.nv.callgraph,"",@"SHT_CUDA_CALLGRAPH"
	.align	4
	.sectionentsize	8
	.align		4
        /*0000*/ 	.word	0x00000000
	.align		4
        /*0004*/ 	.word	0xffffffff
	.align		4
        /*0008*/ 	.word	0x00000000
	.align		4
        /*000c*/ 	.word	0xfffffffe
	.align		4
        /*0010*/ 	.word	0x00000000
	.align		4
        /*0014*/ 	.word	0xfffffffd
	.align		4
        /*0018*/ 	.word	0x00000000
	.align		4
        /*001c*/ 	.word	0xfffffffc


//--------------------- .text._Z10dotProdSumPiS_i --------------------------
	.section	.text._Z10dotProdSumPiS_i,"ax",@progbits
	.align	128
        .global         _Z10dotProdSumPiS_i
        .type           _Z10dotProdSumPiS_i,@function
        .size           _Z10dotProdSumPiS_i,(.L_x_5 - _Z10dotProdSumPiS_i)
        .other          _Z10dotProdSumPiS_i,@"STO_CUDA_ENTRY STV_DEFAULT"
_Z10dotProdSumPiS_i:
.text._Z10dotProdSumPiS_i:
[----:B------:R-:W-:Y:S01]  /*0000*/  LDC R1, c[0x0][0x37c] ;  /* 0x0000df00ff017b82 */ /* 0x000fe20000000800 */
[----:B------:R-:W0:Y:S01]  /*0010*/  S2R R6, SR_TID.X ;  /* 0x0000000000067919 */ /* 0x000e220000002100 */
[----:B------:R-:W0:Y:S01]  /*0020*/  LDCU UR8, c[0x0][0x360] ;  /* 0x00006c00ff0877ac */ /* 0x000e220008000800 */
[----:B------:R-:W0:Y:S01]  /*0030*/  S2R R7, SR_CTAID.X ;  /* 0x0000000000077919 */ /* 0x000e220000002500 */
[----:B------:R-:W1:Y:S01]  /*0040*/  LDCU UR4, c[0x0][0x390] ;  /* 0x00007200ff0477ac */ /* 0x000e620008000800 */
[----:B------:R-:W2:Y:S01]  /*0050*/  LDCU.64 UR6, c[0x0][0x358] ;  /* 0x00006b00ff0677ac */ /* 0x000ea20008000a00 */
[----:B0-----:R-:W-:Y:S02]  /*0060*/  IMAD R5, R7, UR8, R6 ;  /* 0x0000000807057c24 */ /* 0x001fe4000f8e0206 */
[----:B------:R-:W-:Y:S03]  /*0070*/  BAR.SYNC.DEFER_BLOCKING 0x0 ;  /* 0x0000000000007b1d */ /* 0x000fe60000010000 */
[----:B-1----:R-:W-:-:S13]  /*0080*/  ISETP.GE.AND P0, PT, R5, UR4, PT ;  /* 0x0000000405007c0c */ /* 0x002fda000bf06270 */
[----:B------:R-:W0:Y:S02]  /*0090*/  @!P0 LDC.64 R2, c[0x0][0x380] ;  /* 0x0000e000ff028b82 */ /* 0x000e240000000a00 */
[----:B0-----:R-:W-:-:S06]  /*00a0*/  @!P0 IMAD.WIDE R2, R5, 0x4, R2 ;  /* 0x0000000405028825 */ /* 0x001fcc00078e0202 */
[----:B--2---:R-:W2:Y:S01]  /*00b0*/  @!P0 LDG.E R3, desc[UR6][R2.64] ;  /* 0x0000000602038981 */ /* 0x004ea2000c1e1900 */
[----:B------:R-:W0:Y:S01]  /*00c0*/  S2UR UR5, SR_CgaCtaId ;  /* 0x00000000000579c3 */ /* 0x000e220000008800 */
[----:B------:R-:W-:Y:S01]  /*00d0*/  UMOV UR4, 0x400 ;  /* 0x0000040000047882 */ /* 0x000fe20000000000 */
[----:B------:R-:W-:Y:S01]  /*00e0*/  IMAD.U32 R0, RZ, RZ, UR8 ;  /* 0x00000008ff007e24 */ /* 0x000fe2000f8e00ff */
[----:B0-----:R-:W-:-:S06]  /*00f0*/  ULEA UR4, UR5, UR4, 0x18 ;  /* 0x0000000405047291 */ /* 0x001fcc000f8ec0ff */
[----:B------:R-:W-:-:S05]  /*0100*/  LEA R4, R6, UR4, 0x2 ;  /* 0x0000000406047c11 */ /* 0x000fca000f8e10ff */
[----:B--2---:R0:W-:Y:S01]  /*0110*/  @!P0 STS [R4], R3 ;  /* 0x0000000304008388 */ /* 0x0041e20000000800 */
[----:B------:R-:W-:Y:S01]  /*0120*/  BAR.SYNC.DEFER_BLOCKING 0x0 ;  /* 0x0000000000007b1d */ /* 0x000fe20000010000 */
[----:B------:R-:W-:-:S13]  /*0130*/  ISETP.GE.U32.AND P0, PT, R0, 0x2, PT ;  /* 0x000000020000780c */ /* 0x000fda0003f06070 */
[----:B0-----:R-:W-:Y:S05]  /*0140*/  @!P0 BRA `(.L_x_0) ;  /* 0x0000000000508947 */ /* 0x001fea0003800000 */
[----:B------:R-:W0:Y:S02]  /*0150*/  LDCU UR8, c[0x0][0x390] ;  /* 0x00007200ff0877ac */ /* 0x000e240008000800 */
.L_x_2:
[----:B------:R-:W-:Y:S01]  /*0160*/  SHF.R.U32.HI R9, RZ, 0x1, R0 ;  /* 0x00000001ff097819 */ /* 0x000fe20000011600 */
[----:B------:R-:W-:Y:S05]  /*0170*/  WARPSYNC.ALL ;  /* 0x0000000000007948 */ /* 0x000fea0003800000 */
[----:B------:R-:W-:Y:S01]  /*0180*/  IMAD.IADD R2, R5, 0x1, R9 ;  /* 0x0000000105027824 */ /* 0x000fe200078e0209 */
[----:B------:R-:W-:Y:S01]  /*0190*/  BAR.SYNC.DEFER_BLOCKING 0x0 ;  /* 0x0000000000007b1d */ /* 0x000fe20000010000 */
[----:B------:R-:W-:-:S03]  /*01a0*/  ISETP.GT.U32.AND P1, PT, R0, 0x3, PT ;  /* 0x000000030000780c */ /* 0x000fc60003f24070 */
[----:B0-----:R-:W-:-:S04]  /*01b0*/  ISETP.GE.U32.AND P0, PT, R2, UR8, PT ;  /* 0x0000000802007c0c */ /* 0x001fc8000bf06070 */
[----:B------:R-:W-:-:S13]  /*01c0*/  ISETP.GE.OR P0, PT, R5, UR8, P0 ;  /* 0x0000000805007c0c */ /* 0x000fda0008706670 */
[----:B------:R-:W-:Y:S05]  /*01d0*/  @P0 BRA `(.L_x_1) ;  /* 0x0000000000240947 */ /* 0x000fea0003800000 */
[----:B------:R-:W-:Y:S05]  /*01e0*/  WARPSYNC.ALL ;  /* 0x0000000000007948 */ /* 0x000fea0003800000 */
[----:B------:R-:W-:Y:S01]  /*01f0*/  BAR.SYNC.DEFER_BLOCKING 0x0 ;  /* 0x0000000000007b1d */ /* 0x000fe20000010000 */
[----:B------:R-:W-:-:S13]  /*0200*/  ISETP.GE.U32.AND P0, PT, R6, R9, PT ;  /* 0x000000090600720c */ /* 0x000fda0003f06070 */
[----:B------:R-:W-:-:S06]  /*0210*/  @!P0 IMAD R0, R9, 0x4, R4 ;  /* 0x0000000409008824 */ /* 0x000fcc00078e0204 */
[----:B------:R-:W-:Y:S04]  /*0220*/  @!P0 LDS R0, [R0] ;  /* 0x0000000000008984 */ /* 0x000fe80000000800 */
[----:B------:R-:W0:Y:S02]  /*0230*/  @!P0 LDS R3, [R4] ;  /* 0x0000000004038984 */ /* 0x000e240000000800 */
[----:B0-----:R-:W-:-:S05]  /*0240*/  @!P0 IMAD.IADD R3, R0, 0x1, R3 ;  /* 0x0000000100038824 */ /* 0x001fca00078e0203 */
[----:B------:R0:W-:Y:S01]  /*0250*/  @!P0 STS [R4], R3 ;  /* 0x0000000304008388 */ /* 0x0001e20000000800 */
[----:B------:R-:W-:Y:S06]  /*0260*/  BAR.SYNC.DEFER_BLOCKING 0x0 ;  /* 0x0000000000007b1d */ /* 0x000fec0000010000 */
.L_x_1:
[----:B------:R-:W-:Y:S01]  /*0270*/  IMAD.MOV.U32 R0, RZ, RZ, R9 ;  /* 0x000000ffff007224 */ /* 0x000fe200078e0009 */
[----:B------:R-:W-:Y:S06]  /*0280*/  @P1 BRA `(.L_x_2) ;  /* 0xfffffffc00b41947 */ /* 0x000fec000383ffff */
.L_x_0:
[----:B------:R-:W-:-:S13]  /*0290*/  ISETP.NE.AND P0, PT, R6, RZ, PT ;  /* 0x000000ff0600720c */ /* 0x000fda0003f05270 */
[----:B------:R-:W-:Y:S05]  /*02a0*/  @P0 EXIT ;  /* 0x000000000000094d */ /* 0x000fea0003800000 */
[----:B------:R-:W1:Y:S01]  /*02b0*/  S2UR UR5, SR_CgaCtaId ;  /* 0x00000000000579c3 */ /* 0x000e620000008800 */
[----:B------:R-:W-:-:S07]  /*02c0*/  UMOV UR4, 0x400 ;  /* 0x0000040000047882 */ /* 0x000fce0000000000 */
[----:B0-----:R-:W0:Y:S01]  /*02d0*/  LDC.64 R2, c[0x0][0x388] ;  /* 0x0000e200ff027b82 */ /* 0x001e220000000a00 */
[----:B-1----:R-:W-:Y:S01]  /*02e0*/  ULEA UR4, UR5, UR4, 0x18 ;  /* 0x0000000405047291 */ /* 0x002fe2000f8ec0ff */
[----:B0-----:R-:W-:-:S08]  /*02f0*/  IMAD.WIDE.U32 R2, R7, 0x4, R2 ;  /* 0x0000000407027825 */ /* 0x001fd000078e0002 */
[----:B------:R-:W0:Y:S04]  /*0300*/  LDS R5, [UR4] ;  /* 0x00000004ff057984 */ /* 0x000e280008000800 */
[----:B0-----:R-:W-:Y:S01]  /*0310*/  STG.E desc[UR6][R2.64], R5 ;  /* 0x0000000502007986 */ /* 0x001fe2000c101906 */
[----:B------:R-:W-:Y:S05]  /*0320*/  EXIT ;  /* 0x000000000000794d */ /* 0x000fea0003800000 */
.L_x_3:
[----:B------:R-:W-:-:S00]  /*0330*/  BRA `(.L_x_3) ;  /* 0xfffffffc00fc7947 */ /* 0x000fc0000383ffff */
[----:B------:R-:W-:-:S00]  /*0340*/  NOP ;  /* 0x0000000000007918 */ /* 0x000fc00000000000 */
        /* <DEDUP_REMOVED lines=11> */
.L_x_5:


//--------------------- .text._Z10dotProductPiS_S_i --------------------------
	.section	.text._Z10dotProductPiS_S_i,"ax",@progbits
	.align	128
        .global         _Z10dotProductPiS_S_i
        .type           _Z10dotProductPiS_S_i,@function
        .size           _Z10dotProductPiS_S_i,(.L_x_6 - _Z10dotProductPiS_S_i)
        .other          _Z10dotProductPiS_S_i,@"STO_CUDA_ENTRY STV_DEFAULT"
_Z10dotProductPiS_S_i:
.text._Z10dotProductPiS_S_i:
[----:B------:R-:W-:Y:S01]  /*0000*/  LDC R1, c[0x0][0x37c] ;  /* 0x0000df00ff017b82 */ /* 0x000fe20000000800 */
[----:B------:R-:W0:Y:S07]  /*0010*/  S2R R9, SR_TID.X ;  /* 0x0000000000097919 */ /* 0x000e2e0000002100 */
[----:B------:R-:W1:Y:S01]  /*0020*/  LDC.64 R2, c[0x0][0x380] ;  /* 0x0000e000ff027b82 */ /* 0x000e620000000a00 */
[----:B------:R-:W0:Y:S01]  /*0030*/  LDCU UR6, c[0x0][0x360] ;  /* 0x00006c00ff0677ac */ /* 0x000e220008000800 */
[----:B------:R-:W0:Y:S01]  /*0040*/  S2R R0, SR_CTAID.X ;  /* 0x0000000000007919 */ /* 0x000e220000002500 */
[----:B------:R-:W2:Y:S05]  /*0050*/  LDCU.64 UR4, c[0x0][0x358] ;  /* 0x00006b00ff0477ac */ /* 0x000eaa0008000a00 */
[----:B------:R-:W3:Y:S08]  /*0060*/  LDC.64 R4, c[0x0][0x388] ;  /* 0x0000e200ff047b82 */ /* 0x000ef00000000a00 */
[----:B------:R-:W4:Y:S01]  /*0070*/  LDC.64 R6, c[0x0][0x390] ;  /* 0x0000e400ff067b82 */ /* 0x000f220000000a00 */
[----:B0-----:R-:W-:-:S04]  /*0080*/  IMAD R9, R0, UR6, R9 ;  /* 0x0000000600097c24 */ /* 0x001fc8000f8e0209 */
[----:B-1----:R-:W-:-:S04]  /*0090*/  IMAD.WIDE R2, R9, 0x4, R2 ;  /* 0x0000000409027825 */ /* 0x002fc800078e0202 */
[C---:B---3--:R-:W-:Y:S02]  /*00a0*/  IMAD.WIDE R4, R9.reuse, 0x4, R4 ;  /* 0x0000000409047825 */ /* 0x048fe400078e0204 */
[----:B--2---:R-:W2:Y:S04]  /*00b0*/  LDG.E R2, desc[UR4][R2.64] ;  /* 0x0000000402027981 */ /* 0x004ea8000c1e1900 */
[----:B------:R-:W2:Y:S01]  /*00c0*/  LDG.E R5, desc[UR4][R4.64] ;  /* 0x0000000404057981 */ /* 0x000ea2000c1e1900 */
[----:B----4-:R-:W-:-:S04]  /*00d0*/  IMAD.WIDE R6, R9, 0x4, R6 ;  /* 0x0000000409067825 */ /* 0x010fc800078e0206 */
[----:B--2---:R-:W-:-:S05]  /*00e0*/  IMAD R9, R2, R5, RZ ;  /* 0x0000000502097224 */ /* 0x004fca00078e02ff */
[----:B------:R-:W-:Y:S01]  /*00f0*/  STG.E desc[UR4][R6.64], R9 ;  /* 0x0000000906007986 */ /* 0x000fe2000c101904 */
[----:B------:R-:W-:Y:S05]  /*0100*/  EXIT ;  /* 0x000000000000794d */ /* 0x000fea0003800000 */
.L_x_4:
        /* <DEDUP_REMOVED lines=15> */
.L_x_6:


//--------------------- .nv.shared._Z10dotProdSumPiS_i --------------------------
	.section	.nv.shared._Z10dotProdSumPiS_i,"aw",@nobits
	.sectionflags	@""
	.align	4
.nv.shared._Z10dotProdSumPiS_i:
	.zero		5120


//--------------------- .nv.shared.reserved.0     --------------------------
	.section	.nv.shared.reserved.0,"aw",@nobits
	.weak		__nv_reservedSMEM_offset_0_alias
	.size		__nv_reservedSMEM_offset_0_alias, 0, 64
	.other		__nv_reservedSMEM_offset_0_alias,@"STO_CUDA_RESERVED_SHARED STV_DEFAULT"
__nv_reservedSMEM_offset_0_alias:
	.zero		0
	.zero		64


//--------------------- .nv.constant0._Z10dotProdSumPiS_i --------------------------
	.section	.nv.constant0._Z10dotProdSumPiS_i,"a",@progbits
	.sectionflags	@""
	.align	4
.nv.constant0._Z10dotProdSumPiS_i:
	.zero		916


//--------------------- .nv.constant0._Z10dotProductPiS_S_i --------------------------
	.section	.nv.constant0._Z10dotProductPiS_S_i,"a",@progbits
	.sectionflags	@""
	.align	4
.nv.constant0._Z10dotProductPiS_S_i:
	.zero		924


//--------------------- SYMBOLS --------------------------

	.type		.nv.reservedSmem.offset0,@object
	.size		.nv.reservedSmem.offset0,0x4
	.type		.nv.reservedSmem.cap,@object
	.size		.nv.reservedSmem.cap,0x4
